	.headerflags	@"EF_CUDA_TEXMODE_UNIFIED EF_CUDA_64BIT_ADDRESS EF_CUDA_ACCELERATORS EF_CUDA_SM90 EF_CUDA_VIRTUAL_SM(EF_CUDA_SM90)"
	.elftype	@"ET_EXEC"


//--------------------- .nv.info                  --------------------------
	.section	.nv.info,"",@"SHT_CUDA_INFO"
	.align	4


	//----- nvinfo : EIATTR_REGCOUNT
	.align		4
        /*0000*/ 	.byte	0x04, 0x2f
        /*0002*/ 	.short	(.L_1 - .L_0)
	.align		4
.L_0:
        /*0004*/ 	.word	index@(triton_poi_fused_add_relu_threshold_backward_11)
        /*0008*/ 	.word	0x00000012


	//----- nvinfo : EIATTR_MIN_STACK_SIZE
	.align		4
.L_1:
        /*000c*/ 	.byte	0x04, 0x12
        /*000e*/ 	.short	(.L_3 - .L_2)
	.align		4
.L_2:
        /*0010*/ 	.word	index@(triton_poi_fused_add_relu_threshold_backward_11)
        /*0014*/ 	.word	0x00000000


	//----- nvinfo : EIATTR_FRAME_SIZE
	.align		4
.L_3:
        /*0018*/ 	.byte	0x04, 0x11
        /*001a*/ 	.short	(.L_5 - .L_4)
	.align		4
.L_4:
        /*001c*/ 	.word	index@(triton_poi_fused_add_relu_threshold_backward_11)
        /*0020*/ 	.word	0x00000000


	//----- nvinfo : EIATTR_MIN_STACK_SIZE
	.align		4
.L_5:
        /*0024*/ 	.byte	0x04, 0x12
        /*0026*/ 	.short	(.L_7 - .L_6)
	.align		4
.L_6:
        /*0028*/ 	.word	index@(triton_poi_fused_add_relu_threshold_backward_11)
        /*002c*/ 	.word	0x00000000
.L_7:


//--------------------- .nv.info.triton_poi_fused_add_relu_threshold_backward_11 --------------------------
	.section	.nv.info.triton_poi_fused_add_relu_threshold_backward_11,"",@"SHT_CUDA_INFO"
	.sectionflags	@""
	.align	4


	//----- nvinfo : EIATTR_CUDA_API_VERSION
	.align		4
        /*0000*/ 	.byte	0x04, 0x37
        /*0002*/ 	.short	(.L_9 - .L_8)
.L_8:
        /*0004*/ 	.word	0x0000007c


	//----- nvinfo : EIATTR_KPARAM_INFO
	.align		4
.L_9:
        /*0008*/ 	.byte	0x04, 0x17
        /*000a*/ 	.short	(.L_11 - .L_10)
.L_10:
        /*000c*/ 	.word	0x00000000
        /*0010*/ 	.short	0x0004
        /*0012*/ 	.short	0x0020
        /*0014*/ 	.byte	0x00, 0xf0, 0x11, 0x00


	//----- nvinfo : EIATTR_KPARAM_INFO
	.align		4
.L_11:
        /*0018*/ 	.byte	0x04, 0x17
        /*001a*/ 	.short	(.L_13 - .L_12)
.L_12:
        /*001c*/ 	.word	0x00000000
        /*0020*/ 	.short	0x0003
        /*0022*/ 	.short	0x0018
        /*0024*/ 	.byte	0x00, 0xf4, 0x21, 0x00


	//----- nvinfo : EIATTR_KPARAM_INFO
	.align		4
.L_13:
        /*0028*/ 	.byte	0x04, 0x17
        /*002a*/ 	.short	(.L_15 - .L_14)
.L_14:
        /*002c*/ 	.word	0x00000000
        /*0030*/ 	.short	0x0002
        /*0032*/ 	.short	0x0010
        /*0034*/ 	.byte	0x00, 0xf4, 0x21, 0x00


	//----- nvinfo : EIATTR_KPARAM_INFO
	.align		4
.L_15:
        /*0038*/ 	.byte	0x04, 0x17
        /*003a*/ 	.short	(.L_17 - .L_16)
.L_16:
        /*003c*/ 	.word	0x00000000
        /*0040*/ 	.short	0x0001
        /*0042*/ 	.short	0x0008
        /*0044*/ 	.byte	0x00, 0xf4, 0x21, 0x00


	//----- nvinfo : EIATTR_KPARAM_INFO
	.align		4
.L_17:
        /*0048*/ 	.byte	0x04, 0x17
        /*004a*/ 	.short	(.L_19 - .L_18)
.L_18:
        /*004c*/ 	.word	0x00000000
        /*0050*/ 	.short	0x0000
        /*0052*/ 	.short	0x0000
        /*0054*/ 	.byte	0x00, 0xf4, 0x21, 0x00


	//----- nvinfo : EIATTR_SPARSE_MMA_MASK
	.align		4
.L_19:
        /*0058*/ 	.byte	0x03, 0x50
        /*005a*/ 	.short	0x0000


	//----- nvinfo : EIATTR_MAXREG_COUNT
	.align		4
        /*005c*/ 	.byte	0x03, 0x1b
        /*005e*/ 	.short	0x00ff


	//----- nvinfo : EIATTR_EXIT_INSTR_OFFSETS
	.align		4
        /*0060*/ 	.byte	0x04, 0x1c
        /*0062*/ 	.short	(.L_21 - .L_20)


	//   ....[0]....
.L_20:
        /*0064*/ 	.word	0x00000220


	//----- nvinfo : EIATTR_REQNTID
	.align		4
.L_21:
        /*0068*/ 	.byte	0x04, 0x10
        /*006a*/ 	.short	(.L_23 - .L_22)
.L_22:
        /*006c*/ 	.word	0x00000080
        /*0070*/ 	.word	0x00000001
        /*0074*/ 	.word	0x00000001


	//----- nvinfo : EIATTR_CBANK_PARAM_SIZE
	.align		4
.L_23:
        /*0078*/ 	.byte	0x03, 0x19
        /*007a*/ 	.short	0x0024


	//----- nvinfo : EIATTR_PARAM_CBANK
	.align		4
        /*007c*/ 	.byte	0x04, 0x0a
        /*007e*/ 	.short	(.L_25 - .L_24)
	.align		4
.L_24:
        /*0080*/ 	.word	index@(.nv.constant0.triton_poi_fused_add_relu_threshold_backward_11)
        /*0084*/ 	.short	0x0210
        /*0086*/ 	.short	0x0024


	//----- nvinfo : EIATTR_SW_WAR
	.align		4
.L_25:
        /*0088*/ 	.byte	0x04, 0x36
        /*008a*/ 	.short	(.L_27 - .L_26)
.L_26:
        /*008c*/ 	.word	0x00000008
.L_27:


//--------------------- .nv.callgraph             --------------------------
	.section	.nv.callgraph,"",@"SHT_CUDA_CALLGRAPH"
	.align	4
	.sectionentsize	8
	.align		4
        /*0000*/ 	.word	0x00000000
	.align		4
        /*0004*/ 	.word	0xffffffff
	.align		4
        /*0008*/ 	.word	0x00000000
	.align		4
        /*000c*/ 	.word	0xfffffffe
	.align		4
        /*0010*/ 	.word	0x00000000
	.align		4
        /*0014*/ 	.word	0xfffffffd
	.align		4
        /*0018*/ 	.word	0x00000000
	.align		4
        /*001c*/ 	.word	0xfffffffc


//--------------------- .text.triton_poi_fused_add_relu_threshold_backward_11 --------------------------
	.section	.text.triton_poi_fused_add_relu_threshold_backward_11,"ax",@progbits
	.align	128
        .global         triton_poi_fused_add_relu_threshold_backward_11
        .type           triton_poi_fused_add_relu_threshold_backward_11,@function
        .size           triton_poi_fused_add_relu_threshold_backward_11,(.L_x_1 - triton_poi_fused_add_relu_threshold_backward_11)
        .other          triton_poi_fused_add_relu_threshold_backward_11,@"STO_CUDA_ENTRY STV_DEFAULT"
triton_poi_fused_add_relu_threshold_backward_11:
.text.triton_poi_fused_add_relu_threshold_backward_11:
[----:B------:R-:W-:Y:S01]  /*0000*/  LDC R1, c[0x0][0x28] ;  /* 0x00000a00ff017b82 */ /* 0x000fe20000000800 */
[----:B------:R-:W1:Y:S07]  /*0010*/  S2R R0, SR_TID.X ;  /* 0x0000000000007919 */ /* 0x000e6e0000002100 */
[----:B------:R-:W2:Y:S01]  /*0020*/  LDC.64 R6, c[0x0][0x220] ;  /* 0x00008800ff067b82 */ /* 0x000ea20000000a00 */
[----:B------:R-:W-:Y:S01]  /*0030*/  ULDC.64 UR4, c[0x0][0x208] ;  /* 0x0000820000047ab9 */ /* 0x000fe20000000a00 */
[----:B------:R-:W-:Y:S01]  /*0040*/  ULDC.64 UR6, c[0x0][0x228] ;  /* 0x00008a0000067ab9 */ /* 0x000fe20000000a00 */
[----:B------:R-:W3:Y:S05]  /*0050*/  S2R R9, SR_CTAID.X ;  /* 0x0000000000097919 */ /* 0x000eea0000002500 */
[----:B------:R-:W4:Y:S08]  /*0060*/  LDC.64 R4, c[0x0][0x218] ;  /* 0x00008600ff047b82 */ /* 0x000f300000000a00 */
[----:B------:R-:W5:Y:S01]  /*0070*/  LDC.64 R2, c[0x0][0x210] ;  /* 0x00008400ff027b82 */ /* 0x000f620000000a00 */
[----:B-1----:R-:W-:-:S05]  /*0080*/  IMAD.SHL.U32 R0, R0, 0x2, RZ ;  /* 0x0000000200007824 */ /* 0x002fca00078e00ff */
[----:B------:R-:W-:-:S05]  /*0090*/  LOP3.LUT R0, R0, 0xfe, RZ, 0xc0, !PT ;  /* 0x000000fe00007812 */ /* 0x000fca00078ec0ff */
[----:B---3--:R-:W-:-:S04]  /*00a0*/  IMAD R9, R9, 0x100, R0 ;  /* 0x0000010009097824 */ /* 0x008fc800078e0200 */
[----:B--2---:R-:W-:-:S06]  /*00b0*/  IMAD.WIDE R6, R9, 0x4, R6 ;  /* 0x0000000409067825 */ /* 0x004fcc00078e0206 */
[----:B------:R-:W2:Y:S01]  /*00c0*/  LDG.E.64 R6, desc[UR4][R6.64] ;  /* 0x0000000406067981 */ /* 0x000ea2000c1e1b00 */
[----:B----4-:R-:W-:-:S04]  /*00d0*/  IMAD.WIDE R4, R9, 0x4, R4 ;  /* 0x0000000409047825 */ /* 0x010fc800078e0204 */
[----:B-----5:R-:W-:Y:S01]  /*00e0*/  IMAD.WIDE R2, R9, 0x4, R2 ;  /* 0x0000000409027825 */ /* 0x020fe200078e0202 */
[----:B------:R1:W3:Y:S04]  /*00f0*/  LDG.E.64 R12, desc[UR4][R4.64] ;  /* 0x00000004040c7981 */ /* 0x0002e8000c1e1b00 */
[----:B------:R-:W4:Y:S01]  /*0100*/  LDG.E.64 R10, desc[UR4][R2.64] ;  /* 0x00000004020a7981 */ /* 0x000f22000c1e1b00 */
[----:B-1----:R-:W-:-:S04]  /*0110*/  IADD3 R4, P2, R9, UR6, RZ ;  /* 0x0000000609047c10 */ /* 0x002fc8000ff5e0ff */
[----:B------:R-:W-:Y:S02]  /*0120*/  LEA.HI.X.SX32 R5, R9, UR7, 0x1, P2 ;  /* 0x0000000709057c11 */ /* 0x000fe400090f0eff */
[C---:B--2---:R-:W-:Y:S02]  /*0130*/  FSETP.GEU.AND P1, PT, R7.reuse, RZ, PT ;  /* 0x000000ff0700720b */ /* 0x044fe40003f2e000 */
[C---:B------:R-:W-:Y:S02]  /*0140*/  FSETP.GEU.AND P0, PT, R6.reuse, RZ, PT ;  /* 0x000000ff0600720b */ /* 0x040fe40003f0e000 */
[----:B------:R-:W-:Y:S02]  /*0150*/  FSEL R0, R7, RZ, P1 ;  /* 0x000000ff07007208 */ /* 0x000fe40000800000 */
[----:B------:R-:W-:Y:S02]  /*0160*/  FSEL R15, R6, RZ, P0 ;  /* 0x000000ff060f7208 */ /* 0x000fe40000000000 */
[----:B------:R-:W-:Y:S01]  /*0170*/  FSETP.GTU.AND P0, PT, R0, RZ, PT ;  /* 0x000000ff0000720b */ /* 0x000fe20003f0c000 */
[----:B---3--:R-:W-:Y:S01]  /*0180*/  FADD R8, R13, R0 ;  /* 0x000000000d087221 */ /* 0x008fe20000000000 */
[----:B------:R-:W-:Y:S01]  /*0190*/  FSETP.GTU.AND P1, PT, R15, RZ, PT ;  /* 0x000000ff0f00720b */ /* 0x000fe20003f2c000 */
[----:B------:R-:W-:Y:S01]  /*01a0*/  FADD R15, R12, R15 ;  /* 0x0000000f0c0f7221 */ /* 0x000fe20000000000 */
[----:B------:R-:W-:Y:S01]  /*01b0*/  SEL R7, RZ, 0x100, P0 ;  /* 0x00000100ff077807 */ /* 0x000fe20000000000 */
[----:B----4-:R-:W-:Y:S01]  /*01c0*/  FADD R11, R11, R8 ;  /* 0x000000080b0b7221 */ /* 0x010fe20000000000 */
[----:B------:R-:W-:Y:S01]  /*01d0*/  SEL R0, RZ, 0x1, P1 ;  /* 0x00000001ff007807 */ /* 0x000fe20000800000 */
[----:B------:R-:W-:-:S04]  /*01e0*/  FADD R10, R10, R15 ;  /* 0x0000000f0a0a7221 */ /* 0x000fc80000000000 */
[----:B------:R-:W-:Y:S01]  /*01f0*/  IMAD.IADD R7, R0, 0x1, R7 ;  /* 0x0000000100077824 */ /* 0x000fe200078e0207 */
[----:B------:R-:W-:Y:S04]  /*0200*/  STG.E.64 desc[UR4][R2.64], R10 ;  /* 0x0000000a02007986 */ /* 0x000fe8000c101b04 */
[----:B------:R-:W-:Y:S01]  /*0210*/  STG.E.U16 desc[UR4][R4.64], R7 ;  /* 0x0000000704007986 */ /* 0x000fe2000c101504 */
[----:B------:R-:W-:Y:S05]  /*0220*/  EXIT ;  /* 0x000000000000794d */ /* 0x000fea0003800000 */
.L_x_0:
[----:B------:R-:W-:-:S00]  /*0230*/  BRA `(.L_x_0) ;  /* 0xfffffffc00fc7947 */ /* 0x000fc0000383ffff */
[----:B------:R-:W-:-:S00]  /*0240*/  NOP ;  /* 0x0000000000007918 */ /* 0x000fc00000000000 */
        /* <DEDUP_REMOVED lines=11> */
.L_x_1:


//--------------------- .nv.constant0.triton_poi_fused_add_relu_threshold_backward_11 --------------------------
	.section	.nv.constant0.triton_poi_fused_add_relu_threshold_backward_11,"a",@progbits
	.sectionflags	@""
	.align	4
.nv.constant0.triton_poi_fused_add_relu_threshold_backward_11:
	.zero		564
